//
// Generated by NVIDIA NVVM Compiler
//
// Compiler Build ID: CL-36424714
// Cuda compilation tools, release 13.0, V13.0.88
// Based on NVVM 20.0.0
//

.version 9.0
.target sm_100
.address_size 64

	// .globl	_Z15getMaxReductionPiS_i

.visible .entry _Z15getMaxReductionPiS_i(
	.param .u64 .ptr .align 1 _Z15getMaxReductionPiS_i_param_0,
	.param .u64 .ptr .align 1 _Z15getMaxReductionPiS_i_param_1,
	.param .u32 _Z15getMaxReductionPiS_i_param_2
)
{
	.reg .pred 	%p<8>;
	.reg .b32 	%r<22>;
	.reg .b32 	%f<26>;
	.reg .b64 	%rd<9>;

	ld.param.u64 	%rd4, [_Z15getMaxReductionPiS_i_param_0];
	ld.param.u64 	%rd3, [_Z15getMaxReductionPiS_i_param_1];
	ld.param.u32 	%r20, [_Z15getMaxReductionPiS_i_param_2];
	cvta.to.global.u64 	%rd1, %rd4;
	mov.u32 	%r9, %tid.x;
	mov.u32 	%r10, %ctaid.x;
	mov.u32 	%r11, %ntid.x;
	mad.lo.s32 	%r1, %r10, %r11, %r9;
	cvt.rn.f32.s32 	%f2, %r20;
	setp.lt.s32 	%p1, %r20, 1;
	mul.f32 	%f3, %f2, 0f4B000000;
	selp.f32 	%f4, %f3, %f2, %p1;
	selp.f32 	%f5, 0fC1B80000, 0f00000000, %p1;
	mov.b32 	%r12, %f4;
	add.s32 	%r13, %r12, -1060439283;
	and.b32  	%r14, %r13, -8388608;
	sub.s32 	%r15, %r12, %r14;
	mov.b32 	%f6, %r15;
	cvt.rn.f32.s32 	%f7, %r14;
	fma.rn.f32 	%f8, %f7, 0f34000000, %f5;
	add.f32 	%f9, %f6, 0fBF800000;
	fma.rn.f32 	%f10, %f9, 0f3DC6B27F, 0fBE2C7F30;
	fma.rn.f32 	%f11, %f10, %f9, 0f3E2FCF2A;
	fma.rn.f32 	%f12, %f11, %f9, 0fBE374E43;
	fma.rn.f32 	%f13, %f12, %f9, 0f3E520BF4;
	fma.rn.f32 	%f14, %f13, %f9, 0fBE763C8B;
	fma.rn.f32 	%f15, %f14, %f9, 0f3E93BF99;
	fma.rn.f32 	%f16, %f15, %f9, 0fBEB8AA49;
	fma.rn.f32 	%f17, %f16, %f9, 0f3EF6384A;
	fma.rn.f32 	%f18, %f17, %f9, 0fBF38AA3B;
	mul.f32 	%f19, %f9, %f18;
	mul.f32 	%f20, %f9, %f19;
	fma.rn.f32 	%f21, %f9, 0f3FB8AA3B, %f20;
	add.f32 	%f22, %f8, %f21;
	setp.gt.u32 	%p2, %r12, 2139095039;
	fma.rn.f32 	%f23, %f4, 0f7F800000, 0f7F800000;
	selp.f32 	%f24, %f23, %f22, %p2;
	setp.eq.f32 	%p3, %f4, 0f00000000;
	selp.f32 	%f1, 0fFF800000, %f24, %p3;
	mul.wide.s32 	%rd5, %r1, 4;
	add.s64 	%rd2, %rd1, %rd5;
	mov.b32 	%r21, 0;
$L__BB0_1:
	cvt.rn.f32.u32 	%f25, %r21;
	setp.leu.f32 	%p4, %f1, %f25;
	@%p4 bra 	$L__BB0_6;
	shr.u32 	%r17, %r20, 31;
	add.s32 	%r18, %r20, %r17;
	shr.s32 	%r20, %r18, 1;
	setp.ge.s32 	%p6, %r1, %r20;
	@%p6 bra 	$L__BB0_5;
	ld.global.u32 	%r19, [%rd2];
	mul.wide.s32 	%rd7, %r20, 4;
	add.s64 	%rd8, %rd2, %rd7;
	ld.global.u32 	%r5, [%rd8];
	setp.ge.s32 	%p7, %r19, %r5;
	@%p7 bra 	$L__BB0_5;
	st.global.u32 	[%rd2], %r5;
$L__BB0_5:
	bar.sync 	0;
	add.s32 	%r21, %r21, 1;
	bra.uni 	$L__BB0_1;
$L__BB0_6:
	setp.ne.s32 	%p5, %r1, 0;
	@%p5 bra 	$L__BB0_8;
	ld.global.u32 	%r16, [%rd1];
	cvta.to.global.u64 	%rd6, %rd3;
	st.global.u32 	[%rd6], %r16;
$L__BB0_8:
	ret;

}
	// .globl	_Z6getMaxPiS_
.visible .entry _Z6getMaxPiS_(
	.param .u64 .ptr .align 1 _Z6getMaxPiS__param_0,
	.param .u64 .ptr .align 1 _Z6getMaxPiS__param_1
)
{
	.reg .b32 	%r<7>;
	.reg .b64 	%rd<7>;

	ld.param.u64 	%rd1, [_Z6getMaxPiS__param_0];
	ld.param.u64 	%rd2, [_Z6getMaxPiS__param_1];
	cvta.to.global.u64 	%rd3, %rd2;
	cvta.to.global.u64 	%rd4, %rd1;
	mov.u32 	%r1, %ntid.x;
	mov.u32 	%r2, %ctaid.x;
	mov.u32 	%r3, %tid.x;
	mad.lo.s32 	%r4, %r1, %r2, %r3;
	mul.wide.s32 	%rd5, %r4, 4;
	add.s64 	%rd6, %rd4, %rd5;
	ld.global.u32 	%r5, [%rd6];
	atom.global.max.s32 	%r6, [%rd3], %r5;
	ret;

}


// ===== COMPILED SASS (sm_100) =====

	.target	sm_100

	.elftype	@"ET_EXEC"


//--------------------- .note.nv.tkinfo           --------------------------
	.section	.note.nv.tkinfo,"",@"SHT_NOTE"
	.sectionflags	@"SHF_NOTE_NV_TKINFO"
	.tkinfo
        /*0018*/ 	.word	0x00000002
        /*0030*/ 	.string	""
        /*0030*/ 	.string	"ptxas"
        /*0030*/ 	.string	"Cuda compilation tools, release 13.0, V13.0.88"
        /*0030*/ 	.string	"Build cuda_13.0.r13.0/compiler.36424714_0"
        /*0030*/ 	.string	"-arch sm_100 -m 64 "



//--------------------- .note.nv.cuinfo           --------------------------
	.section	.note.nv.cuinfo,"",@"SHT_NOTE"
	.sectionflags	@"SHF_NOTE_NV_CUINFO"
        /*0018*/ 	.short	0x0002
        /*001a*/ 	.short	0x0064
        /*001c*/ 	.short	0x0082
	.zero		2


//--------------------- .nv.info                  --------------------------
	.section	.nv.info,"",@"SHT_CUDA_INFO"
	.align	4


	//----- nvinfo : EIATTR_REGCOUNT
	.align		4
        /*0000*/ 	.byte	0x04, 0x2f
        /*0002*/ 	.short	(.L_1 - .L_0)
	.align		4
.L_0:
        /*0004*/ 	.word	index@(_Z15getMaxReductionPiS_i)
        /*0008*/ 	.word	0x0000000b


	//----- nvinfo : EIATTR_FRAME_SIZE
	.align		4
.L_1:
        /*000c*/ 	.byte	0x04, 0x11
        /*000e*/ 	.short	(.L_3 - .L_2)
	.align		4
.L_2:
        /*0010*/ 	.word	index@(_Z15getMaxReductionPiS_i)
        /*0014*/ 	.word	0x00000000


	//----- nvinfo : EIATTR_REGCOUNT
	.align		4
.L_3:
        /*0018*/ 	.byte	0x04, 0x2f
        /*001a*/ 	.short	(.L_5 - .L_4)
	.align		4
.L_4:
        /*001c*/ 	.word	index@(_Z6getMaxPiS_)
        /*0020*/ 	.word	0x0000000a


	//----- nvinfo : EIATTR_FRAME_SIZE
	.align		4
.L_5:
        /*0024*/ 	.byte	0x04, 0x11
        /*0026*/ 	.short	(.L_7 - .L_6)
	.align		4
.L_6:
        /*0028*/ 	.word	index@(_Z6getMaxPiS_)
        /*002c*/ 	.word	0x00000000


	//----- nvinfo : EIATTR_MIN_STACK_SIZE
	.align		4
.L_7:
        /*0030*/ 	.byte	0x04, 0x12
        /*0032*/ 	.short	(.L_9 - .L_8)
	.align		4
.L_8:
        /*0034*/ 	.word	index@(_Z6getMaxPiS_)
        /*0038*/ 	.word	0x00000000


	//----- nvinfo : EIATTR_MIN_STACK_SIZE
	.align		4
.L_9:
        /*003c*/ 	.byte	0x04, 0x12
        /*003e*/ 	.short	(.L_11 - .L_10)
	.align		4
.L_10:
        /*0040*/ 	.word	index@(_Z15getMaxReductionPiS_i)
        /*0044*/ 	.word	0x00000000
.L_11:


//--------------------- .nv.compat                --------------------------
	.section	.nv.compat,"",@"SHT_CUDA_COMPAT_INFO"
	.align	4
        /*0000*/ 	.byte	0x02, 0x09, 0x00, 0x00, 0x02, 0x02, 0x01, 0x00, 0x02, 0x05, 0x05, 0x00, 0x03, 0x07, 0x01, 0x01
        /*0010*/ 	.byte	0x02, 0x03, 0x00, 0x00, 0x02, 0x06, 0x01, 0x00, 0x04, 0x0b, 0x08, 0x00, 0x09, 0x00, 0x00, 0x00
        /*0020*/ 	.byte	0x00, 0x00, 0x00, 0x00


//--------------------- .nv.info._Z6getMaxPiS_    --------------------------
	.section	.nv.info._Z6getMaxPiS_,"",@"SHT_CUDA_INFO"
	.sectionflags	@""
	.align	4


	//----- nvinfo : EIATTR_CUDA_API_VERSION
	.align		4
        /*0000*/ 	.byte	0x04, 0x37
        /*0002*/ 	.short	(.L_13 - .L_12)
.L_12:
        /*0004*/ 	.word	0x00000082


	//----- nvinfo : EIATTR_KPARAM_INFO
	.align		4
.L_13:
        /*0008*/ 	.byte	0x04, 0x17
        /*000a*/ 	.short	(.L_15 - .L_14)
.L_14:
        /*000c*/ 	.word	0x00000000
        /*0010*/ 	.short	0x0001
        /*0012*/ 	.short	0x0008
        /*0014*/ 	.byte	0x00, 0xf5, 0x21, 0x00


	//----- nvinfo : EIATTR_KPARAM_INFO
	.align		4
.L_15:
        /*0018*/ 	.byte	0x04, 0x17
        /*001a*/ 	.short	(.L_17 - .L_16)
.L_16:
        /*001c*/ 	.word	0x00000000
        /*0020*/ 	.short	0x0000
        /*0022*/ 	.short	0x0000
        /*0024*/ 	.byte	0x00, 0xf5, 0x21, 0x00


	//----- nvinfo : EIATTR_SPARSE_MMA_MASK
	.align		4
.L_17:
        /*0028*/ 	.byte	0x03, 0x50
        /*002a*/ 	.short	0x0000


	//----- nvinfo : EIATTR_MAXREG_COUNT
	.align		4
        /*002c*/ 	.byte	0x03, 0x1b
        /*002e*/ 	.short	0x00ff


	//----- nvinfo : EIATTR_MERCURY_ISA_VERSION
	.align		4
        /*0030*/ 	.byte	0x03, 0x5f
        /*0032*/ 	.short	0x0101


	//----- nvinfo : EIATTR_INT_WARP_WIDE_INSTR_OFFSETS
	.align		4
        /*0034*/ 	.byte	0x04, 0x31
        /*0036*/ 	.short	(.L_19 - .L_18)


	//   ....[0]....
.L_18:
        /*0038*/ 	.word	0x000000a0


	//   ....[1]....
        /*003c*/ 	.word	0x000000e0


	//----- nvinfo : EIATTR_VRC_CTA_INIT_COUNT
	.align		4
.L_19:
        /*0040*/ 	.byte	0x02, 0x4a
	.zero		1
	.zero		1


	//----- nvinfo : EIATTR_EXIT_INSTR_OFFSETS
	.align		4
        /*0044*/ 	.byte	0x04, 0x1c
        /*0046*/ 	.short	(.L_21 - .L_20)


	//   ....[0]....
.L_20:
        /*0048*/ 	.word	0x00000110


	//----- nvinfo : EIATTR_CBANK_PARAM_SIZE
	.align		4
.L_21:
        /*004c*/ 	.byte	0x03, 0x19
        /*004e*/ 	.short	0x0010


	//----- nvinfo : EIATTR_PARAM_CBANK
	.align		4
        /*0050*/ 	.byte	0x04, 0x0a
        /*0052*/ 	.short	(.L_23 - .L_22)
	.align		4
.L_22:
        /*0054*/ 	.word	index@(.nv.constant0._Z6getMaxPiS_)
        /*0058*/ 	.short	0x0380
        /*005a*/ 	.short	0x0010


	//----- nvinfo : EIATTR_SW_WAR
	.align		4
.L_23:
        /*005c*/ 	.byte	0x04, 0x36
        /*005e*/ 	.short	(.L_25 - .L_24)
.L_24:
        /*0060*/ 	.word	0x00000008
.L_25:


//--------------------- .nv.info._Z15getMaxReductionPiS_i --------------------------
	.section	.nv.info._Z15getMaxReductionPiS_i,"",@"SHT_CUDA_INFO"
	.sectionflags	@""
	.align	4


	//----- nvinfo : EIATTR_CUDA_API_VERSION
	.align		4
        /*0000*/ 	.byte	0x04, 0x37
        /*0002*/ 	.short	(.L_27 - .L_26)
.L_26:
        /*0004*/ 	.word	0x00000082


	//----- nvinfo : EIATTR_KPARAM_INFO
	.align		4
.L_27:
        /*0008*/ 	.byte	0x04, 0x17
        /*000a*/ 	.short	(.L_29 - .L_28)
.L_28:
        /*000c*/ 	.word	0x00000000
        /*0010*/ 	.short	0x0002
        /*0012*/ 	.short	0x0010
        /*0014*/ 	.byte	0x00, 0xf0, 0x11, 0x00


	//----- nvinfo : EIATTR_KPARAM_INFO
	.align		4
.L_29:
        /*0018*/ 	.byte	0x04, 0x17
        /*001a*/ 	.short	(.L_31 - .L_30)
.L_30:
        /*001c*/ 	.word	0x00000000
        /*0020*/ 	.short	0x0001
        /*0022*/ 	.short	0x0008
        /*0024*/ 	.byte	0x00, 0xf5, 0x21, 0x00


	//----- nvinfo : EIATTR_KPARAM_INFO
	.align		4
.L_31:
        /*0028*/ 	.byte	0x04, 0x17
        /*002a*/ 	.short	(.L_33 - .L_32)
.L_32:
        /*002c*/ 	.word	0x00000000
        /*0030*/ 	.short	0x0000
        /*0032*/ 	.short	0x0000
        /*0034*/ 	.byte	0x00, 0xf5, 0x21, 0x00


	//----- nvinfo : EIATTR_SPARSE_MMA_MASK
	.align		4
.L_33:
        /*0038*/ 	.byte	0x03, 0x50
        /*003a*/ 	.short	0x0000


	//----- nvinfo : EIATTR_MAXREG_COUNT
	.align		4
        /*003c*/ 	.byte	0x03, 0x1b
        /*003e*/ 	.short	0x00ff


	//----- nvinfo : EIATTR_NUM_BARRIERS
	.align		4
        /*0040*/ 	.byte	0x02, 0x4c
        /*0042*/ 	.byte	0x01
	.zero		1


	//----- nvinfo : EIATTR_MERCURY_ISA_VERSION
	.align		4
        /*0044*/ 	.byte	0x03, 0x5f
        /*0046*/ 	.short	0x0101


	//----- nvinfo : EIATTR_VRC_CTA_INIT_COUNT
	.align		4
        /*0048*/ 	.byte	0x02, 0x4a
	.zero		1
	.zero		1


	//----- nvinfo : EIATTR_EXIT_INSTR_OFFSETS
	.align		4
        /*004c*/ 	.byte	0x04, 0x1c
        /*004e*/ 	.short	(.L_35 - .L_34)


	//   ....[0]....
.L_34:
        /*0050*/ 	.word	0x000003c0


	//   ....[1]....
        /*0054*/ 	.word	0x00000410


	//----- nvinfo : EIATTR_CRS_STACK_SIZE
	.align		4
.L_35:
        /*0058*/ 	.byte	0x04, 0x1e
        /*005a*/ 	.short	(.L_37 - .L_36)
.L_36:
        /*005c*/ 	.word	0x00000000


	//----- nvinfo : EIATTR_CBANK_PARAM_SIZE
	.align		4
.L_37:
        /*0060*/ 	.byte	0x03, 0x19
        /*0062*/ 	.short	0x0014


	//----- nvinfo : EIATTR_PARAM_CBANK
	.align		4
        /*0064*/ 	.byte	0x04, 0x0a
        /*0066*/ 	.short	(.L_39 - .L_38)
	.align		4
.L_38:
        /*0068*/ 	.word	index@(.nv.constant0._Z15getMaxReductionPiS_i)
        /*006c*/ 	.short	0x0380
        /*006e*/ 	.short	0x0014


	//----- nvinfo : EIATTR_SW_WAR
	.align		4
.L_39:
        /*0070*/ 	.byte	0x04, 0x36
        /*0072*/ 	.short	(.L_41 - .L_40)
.L_40:
        /*0074*/ 	.word	0x00000008
.L_41:


//--------------------- .nv.callgraph             --------------------------
	.section	.nv.callgraph,"",@"SHT_CUDA_CALLGRAPH"
	.align	4
	.sectionentsize	8
	.align		4
        /*0000*/ 	.word	0x00000000
	.align		4
        /*0004*/ 	.word	0xffffffff
	.align		4
        /*0008*/ 	.word	0x00000000
	.align		4
        /*000c*/ 	.word	0xfffffffe
	.align		4
        /*0010*/ 	.word	0x00000000
	.align		4
        /*0014*/ 	.word	0xfffffffd
	.align		4
        /*0018*/ 	.word	0x00000000
	.align		4
        /*001c*/ 	.word	0xfffffffc


//--------------------- .text._Z6getMaxPiS_       --------------------------
	.section	.text._Z6getMaxPiS_,"ax",@progbits
	.align	128
        .global         _Z6getMaxPiS_
        .type           _Z6getMaxPiS_,@function
        .size           _Z6getMaxPiS_,(.L_x_6 - _Z6getMaxPiS_)
        .other          _Z6getMaxPiS_,@"STO_CUDA_ENTRY STV_DEFAULT"
_Z6getMaxPiS_:
.text._Z6getMaxPiS_:
[----:B------:R-:W-:Y:S01]  /*0000*/  LDC R1, c[0x0][0x37c] ;  /* 0x0000df00ff017b82 */ /* 0x000fe20000000800 */
[----:B------:R-:W0:Y:S07]  /*0010*/  S2R R5, SR_CTAID.X ;  /* 0x0000000000057919 */ /* 0x000e2e0000002500 */
[----:B------:R-:W1:Y:S01]  /*0020*/  LDC.64 R2, c[0x0][0x380] ;  /* 0x0000e000ff027b82 */ /* 0x000e620000000a00 */
[----:B------:R-:W0:Y:S01]  /*0030*/  LDCU UR4, c[0x0][0x360] ;  /* 0x00006c00ff0477ac */ /* 0x000e220008000800 */
[----:B------:R-:W0:Y:S01]  /*0040*/  S2R R0, SR_TID.X ;  /* 0x0000000000007919 */ /* 0x000e220000002100 */
[----:B------:R-:W2:Y:S01]  /*0050*/  LDCU.64 UR6, c[0x0][0x358] ;  /* 0x00006b00ff0677ac */ /* 0x000ea20008000a00 */
[----:B0-----:R-:W-:-:S04]  /*0060*/  IMAD R5, R5, UR4, R0 ;  /* 0x0000000405057c24 */ /* 0x001fc8000f8e0200 */
[----:B-1----:R-:W-:-:S06]  /*0070*/  IMAD.WIDE R2, R5, 0x4, R2 ;  /* 0x0000000405027825 */ /* 0x002fcc00078e0202 */
[----:B--2---:R-:W2:Y:S01]  /*0080*/  LDG.E R2, desc[UR6][R2.64] ;  /* 0x0000000602027981 */ /* 0x004ea2000c1e1900 */
[----:B------:R-:W0:Y:S01]  /*0090*/  LDC.64 R4, c[0x0][0x388] ;  /* 0x0000e200ff047b82 */ /* 0x000e220000000a00 */
[----:B------:R-:W-:Y:S01]  /*00a0*/  VOTEU.ANY UR4, UPT, PT ;  /* 0x0000000000047886 */ /* 0x000fe200038e0100 */
[----:B------:R-:W1:Y:S01]  /*00b0*/  S2R R0, SR_LANEID ;  /* 0x0000000000007919 */ /* 0x000e620000000000 */
[----:B------:R-:W-:-:S06]  /*00c0*/  UFLO.U32 UR4, UR4 ;  /* 0x00000004000472bd */ /* 0x000fcc00080e0000 */
[----:B-1----:R-:W-:Y:S02]  /*00d0*/  ISETP.EQ.U32.AND P0, PT, R0, UR4, PT ;  /* 0x0000000400007c0c */ /* 0x002fe4000bf02070 */
[----:B--2---:R-:W-:-:S13]  /*00e0*/  CREDUX.MAX.S32 UR5, R2 ;  /* 0x00000000020572cc */ /* 0x004fda0000000200 */
[----:B------:R-:W-:-:S05]  /*00f0*/  MOV R7, UR5 ;  /* 0x0000000500077c02 */ /* 0x000fca0008000f00 */
[----:B0-----:R-:W-:Y:S01]  /*0100*/  @P0 REDG.E.MAX.S32.STRONG.GPU desc[UR6][R4.64], R7 ;  /* 0x000000070400098e */ /* 0x001fe2000d12e306 */
[----:B------:R-:W-:Y:S05]  /*0110*/  EXIT ;  /* 0x000000000000794d */ /* 0x000fea0003800000 */
.L_x_0:
[----:B------:R-:W-:-:S00]  /*0120*/  BRA `(.L_x_0) ;  /* 0xfffffffc00fc7947 */ /* 0x000fc0000383ffff */
[----:B------:R-:W-:-:S00]  /*0130*/  NOP ;  /* 0x0000000000007918 */ /* 0x000fc00000000000 */
        /* <DEDUP_REMOVED lines=12> */
.L_x_6:


//--------------------- .text._Z15getMaxReductionPiS_i --------------------------
	.section	.text._Z15getMaxReductionPiS_i,"ax",@progbits
	.align	128
        .global         _Z15getMaxReductionPiS_i
        .type           _Z15getMaxReductionPiS_i,@function
        .size           _Z15getMaxReductionPiS_i,(.L_x_7 - _Z15getMaxReductionPiS_i)
        .other          _Z15getMaxReductionPiS_i,@"STO_CUDA_ENTRY STV_DEFAULT"
_Z15getMaxReductionPiS_i:
.text._Z15getMaxReductionPiS_i:
[----:B------:R-:W-:Y:S08]  /*0000*/  LDC R1, c[0x0][0x37c] ;  /* 0x0000df00ff017b82 */ /* 0x000ff00000000800 */
[----:B------:R-:W0:Y:S01]  /*0010*/  LDC R0, c[0x0][0x390] ;  /* 0x0000e400ff007b82 */ /* 0x000e220000000800 */
[----:B------:R-:W-:Y:S01]  /*0020*/  HFMA2 R5, -RZ, RZ, 1.443359375, -0.2030029296875 ;  /* 0x3dc6b27fff057431 */ /* 0x000fe200000001ff */
[----:B------:R-:W1:Y:S01]  /*0030*/  S2R R7, SR_TID.X ;  /* 0x0000000000077919 */ /* 0x000e620000002100 */
[----:B------:R-:W2:Y:S05]  /*0040*/  LDCU.64 UR6, c[0x0][0x358] ;  /* 0x00006b00ff0677ac */ /* 0x000eaa0008000a00 */
[----:B------:R-:W1:Y:S08]  /*0050*/  S2UR UR4, SR_CTAID.X ;  /* 0x00000000000479c3 */ /* 0x000e700000002500 */
[----:B------:R-:W1:Y:S01]  /*0060*/  LDC R6, c[0x0][0x360] ;  /* 0x0000d800ff067b82 */ /* 0x000e620000000800 */
[----:B0-----:R-:W-:-:S02]  /*0070*/  ISETP.GE.AND P0, PT, R0, 0x1, PT ;  /* 0x000000010000780c */ /* 0x001fc40003f06270 */
[----:B------:R-:W-:-:S11]  /*0080*/  I2FP.F32.S32 R0, R0 ;  /* 0x0000000000007245 */ /* 0x000fd60000201400 */
[----:B------:R-:W-:Y:S01]  /*0090*/  @!P0 FMUL R0, R0, 8388608 ;  /* 0x4b00000000008820 */ /* 0x000fe20000400000 */
[----:B-1----:R-:W-:-:S04]  /*00a0*/  IMAD R7, R6, UR4, R7 ;  /* 0x0000000406077c24 */ /* 0x002fc8000f8e0207 */
[----:B------:R-:W-:-:S04]  /*00b0*/  IADD3 R2, PT, PT, R0, -0x3f3504f3, RZ ;  /* 0xc0cafb0d00027810 */ /* 0x000fc80007ffe0ff */
[----:B------:R-:W-:-:S04]  /*00c0*/  LOP3.LUT R3, R2, 0xff800000, RZ, 0xc0, !PT ;  /* 0xff80000002037812 */ /* 0x000fc800078ec0ff */
[-C--:B------:R-:W-:Y:S02]  /*00d0*/  IADD3 R2, PT, PT, R0, -R3.reuse, RZ ;  /* 0x8000000300027210 */ /* 0x080fe40007ffe0ff */
[----:B------:R-:W-:-:S03]  /*00e0*/  I2FP.F32.S32 R3, R3 ;  /* 0x0000000300037245 */ /* 0x000fc60000201400 */
[----:B------:R-:W-:Y:S01]  /*00f0*/  FADD R4, R2, -1 ;  /* 0xbf80000002047421 */ /* 0x000fe20000000000 */
[----:B------:R-:W-:Y:S02]  /*0100*/  FSEL R2, RZ, -23, P0 ;  /* 0xc1b80000ff027808 */ /* 0x000fe40000000000 */
[----:B------:R-:W-:Y:S01]  /*0110*/  ISETP.GT.U32.AND P0, PT, R0, 0x7f7fffff, PT ;  /* 0x7f7fffff0000780c */ /* 0x000fe20003f04070 */
[C---:B------:R-:W-:Y:S02]  /*0120*/  FFMA R5, R4.reuse, R5, -0.16845393180847167969 ;  /* 0xbe2c7f3004057423 */ /* 0x040fe40000000005 */
[----:B------:R-:W-:Y:S01]  /*0130*/  FFMA R2, R3, 1.1920928955078125e-07, R2 ;  /* 0x3400000003027823 */ /* 0x000fe20000000002 */
[----:B------:R-:W-:Y:S01]  /*0140*/  MOV R3, 0x7f800000 ;  /* 0x7f80000000037802 */ /* 0x000fe20000000f00 */
[----:B------:R-:W-:-:S04]  /*0150*/  FFMA R5, R4, R5, 0.1716887056827545166 ;  /* 0x3e2fcf2a04057423 */ /* 0x000fc80000000005 */
[----:B------:R-:W-:-:S04]  /*0160*/  FFMA R5, R4, R5, -0.17900948226451873779 ;  /* 0xbe374e4304057423 */ /* 0x000fc80000000005 */
[----:B------:R-:W-:-:S04]  /*0170*/  FFMA R5, R4, R5, 0.20512372255325317383 ;  /* 0x3e520bf404057423 */ /* 0x000fc80000000005 */
[----:B------:R-:W-:-:S04]  /*0180*/  FFMA R5, R4, R5, -0.24046532809734344482 ;  /* 0xbe763c8b04057423 */ /* 0x000fc80000000005 */
[----:B------:R-:W-:-:S04]  /*0190*/  FFMA R5, R4, R5, 0.28857114911079406738 ;  /* 0x3e93bf9904057423 */ /* 0x000fc80000000005 */
[----:B------:R-:W-:-:S04]  /*01a0*/  FFMA R5, R4, R5, -0.36067417263984680176 ;  /* 0xbeb8aa4904057423 */ /* 0x000fc80000000005 */
[----:B------:R-:W-:-:S04]  /*01b0*/  FFMA R5, R4, R5, 0.48089820146560668945 ;  /* 0x3ef6384a04057423 */ /* 0x000fc80000000005 */
[----:B------:R-:W-:-:S04]  /*01c0*/  FFMA R5, R4, R5, -0.72134751081466674805 ;  /* 0xbf38aa3b04057423 */ /* 0x000fc80000000005 */
[----:B------:R-:W-:-:S04]  /*01d0*/  FMUL R5, R4, R5 ;  /* 0x0000000504057220 */ /* 0x000fc80000400000 */
[----:B------:R-:W-:-:S04]  /*01e0*/  FMUL R5, R4, R5 ;  /* 0x0000000504057220 */ /* 0x000fc80000400000 */
[----:B------:R-:W-:-:S04]  /*01f0*/  FFMA R5, R4, 1.4426950216293334961, R5 ;  /* 0x3fb8aa3b04057823 */ /* 0x000fc80000000005 */
[----:B------:R-:W-:Y:S01]  /*0200*/  FADD R2, R2, R5 ;  /* 0x0000000502027221 */ /* 0x000fe20000000000 */
[C---:B------:R-:W-:Y:S01]  /*0210*/  @P0 FFMA R2, R0.reuse, R3, +INF ;  /* 0x7f80000000020423 */ /* 0x040fe20000000003 */
[----:B------:R-:W-:-:S04]  /*0220*/  FSETP.NEU.AND P0, PT, R0, RZ, PT ;  /* 0x000000ff0000720b */ /* 0x000fc80003f0d000 */
[----:B------:R-:W-:-:S04]  /*0230*/  FSEL R0, R2, -INF , P0 ;  /* 0xff80000002007808 */ /* 0x000fc80000000000 */
[----:B------:R-:W-:-:S13]  /*0240*/  FSETP.GT.AND P0, PT, R0, RZ, PT ;  /* 0x000000ff0000720b */ /* 0x000fda0003f04000 */
[----:B--2---:R-:W-:Y:S05]  /*0250*/  @!P0 BRA `(.L_x_1) ;  /* 0x0000000000548947 */ /* 0x004fea0003800000 */
[----:B------:R-:W0:Y:S01]  /*0260*/  LDC.64 R2, c[0x0][0x380] ;  /* 0x0000e000ff027b82 */ /* 0x000e220000000a00 */
[----:B------:R-:W1:Y:S02]  /*0270*/  LDCU UR4, c[0x0][0x390] ;  /* 0x00007200ff0477ac */ /* 0x000e640008000800 */
[----:B-1----:R-:W-:Y:S01]  /*0280*/  MOV R6, UR4 ;  /* 0x0000000400067c02 */ /* 0x002fe20008000f00 */
[----:B------:R-:W-:Y:S01]  /*0290*/  UMOV UR4, URZ ;  /* 0x000000ff00047c82 */ /* 0x000fe20008000000 */
[----:B0-----:R-:W-:-:S07]  /*02a0*/  IMAD.WIDE R2, R7, 0x4, R2 ;  /* 0x0000000407027825 */ /* 0x001fce00078e0202 */
.L_x_4:
[----:B------:R-:W-:Y:S01]  /*02b0*/  LEA.HI R6, R6, R6, RZ, 0x1 ;  /* 0x0000000606067211 */ /* 0x000fe200078f08ff */
[----:B------:R-:W-:Y:S03]  /*02c0*/  BSSY.RECONVERGENT B0, `(.L_x_2) ;  /* 0x0000009000007945 */ /* 0x000fe60003800200 */
[----:B------:R-:W-:-:S04]  /*02d0*/  SHF.R.S32.HI R6, RZ, 0x1, R6 ;  /* 0x00000001ff067819 */ /* 0x000fc80000011406 */
[----:B------:R-:W-:-:S13]  /*02e0*/  ISETP.GE.AND P0, PT, R7, R6, PT ;  /* 0x000000060700720c */ /* 0x000fda0003f06270 */
[----:B------:R-:W-:Y:S05]  /*02f0*/  @P0 BRA `(.L_x_3) ;  /* 0x0000000000140947 */ /* 0x000fea0003800000 */
[----:B------:R-:W-:Y:S01]  /*0300*/  IMAD.WIDE R4, R6, 0x4, R2 ;  /* 0x0000000406047825 */ /* 0x000fe200078e0202 */
[----:B------:R-:W2:Y:S05]  /*0310*/  LDG.E R8, desc[UR6][R2.64] ;  /* 0x0000000602087981 */ /* 0x000eaa000c1e1900 */
[----:B------:R-:W2:Y:S02]  /*0320*/  LDG.E R5, desc[UR6][R4.64] ;  /* 0x0000000604057981 */ /* 0x000ea4000c1e1900 */
[----:B--2---:R-:W-:-:S13]  /*0330*/  ISETP.GE.AND P0, PT, R8, R5, PT ;  /* 0x000000050800720c */ /* 0x004fda0003f06270 */
[----:B------:R0:W-:Y:S02]  /*0340*/  @!P0 STG.E desc[UR6][R2.64], R5 ;  /* 0x0000000502008986 */ /* 0x0001e4000c101906 */
.L_x_3:
[----:B------:R-:W-:Y:S05]  /*0350*/  BSYNC.RECONVERGENT B0 ;  /* 0x0000000000007941 */ /* 0x000fea0003800200 */
.L_x_2:
[----:B------:R-:W-:Y:S01]  /*0360*/  UIADD3 UR4, UPT, UPT, UR4, 0x1, URZ ;  /* 0x0000000104047890 */ /* 0x000fe2000fffe0ff */
[----:B------:R-:W-:Y:S05]  /*0370*/  BAR.SYNC.DEFER_BLOCKING 0x0 ;  /* 0x0000000000007b1d */ /* 0x000fea0000010000 */
[----:B0-----:R-:W-:-:S04]  /*0380*/  I2FP.F32.U32 R5, UR4 ;  /* 0x0000000400057c45 */ /* 0x001fc80008201000 */
[----:B------:R-:W-:-:S13]  /*0390*/  FSETP.GT.AND P0, PT, R0, R5, PT ;  /* 0x000000050000720b */ /* 0x000fda0003f04000 */
[----:B------:R-:W-:Y:S05]  /*03a0*/  @P0 BRA `(.L_x_4) ;  /* 0xfffffffc00c00947 */ /* 0x000fea000383ffff */
.L_x_1:
[----:B------:R-:W-:-:S13]  /*03b0*/  ISETP.NE.AND P0, PT, R7, RZ, PT ;  /* 0x000000ff0700720c */ /* 0x000fda0003f05270 */
[----:B------:R-:W-:Y:S05]  /*03c0*/  @P0 EXIT ;  /* 0x000000000000094d */ /* 0x000fea0003800000 */
[----:B------:R-:W0:Y:S02]  /*03d0*/  LDC.64 R2, c[0x0][0x380] ;  /* 0x0000e000ff027b82 */ /* 0x000e240000000a00 */
[----:B0-----:R-:W2:Y:S06]  /*03e0*/  LDG.E R3, desc[UR6][R2.64] ;  /* 0x0000000602037981 */ /* 0x001eac000c1e1900 */
[----:B------:R-:W2:Y:S02]  /*03f0*/  LDC.64 R4, c[0x0][0x388] ;  /* 0x0000e200ff047b82 */ /* 0x000ea40000000a00 */
[----:B--2---:R-:W-:Y:S01]  /*0400*/  STG.E desc[UR6][R4.64], R3 ;  /* 0x0000000304007986 */ /* 0x004fe2000c101906 */
[----:B------:R-:W-:Y:S05]  /*0410*/  EXIT ;  /* 0x000000000000794d */ /* 0x000fea0003800000 */
.L_x_5:
        /* <DEDUP_REMOVED lines=14> */
.L_x_7:


//--------------------- .nv.shared.reserved.0     --------------------------
	.section	.nv.shared.reserved.0,"aw",@nobits
	.weak		__nv_reservedSMEM_offset_0_alias
	.size		__nv_reservedSMEM_offset_0_alias, 0, 64
	.other		__nv_reservedSMEM_offset_0_alias,@"STO_CUDA_RESERVED_SHARED STV_DEFAULT"
__nv_reservedSMEM_offset_0_alias:
	.zero		0
	.zero		64


//--------------------- .nv.constant0._Z6getMaxPiS_ --------------------------
	.section	.nv.constant0._Z6getMaxPiS_,"a",@progbits
	.sectionflags	@""
	.align	4
.nv.constant0._Z6getMaxPiS_:
	.zero		912


//--------------------- .nv.constant0._Z15getMaxReductionPiS_i --------------------------
	.section	.nv.constant0._Z15getMaxReductionPiS_i,"a",@progbits
	.sectionflags	@""
	.align	4
.nv.constant0._Z15getMaxReductionPiS_i:
	.zero		916


//--------------------- SYMBOLS --------------------------

	.type		.nv.reservedSmem.offset0,@object
	.size		.nv.reservedSmem.offset0,0x4
